//
// Generated by NVIDIA NVVM Compiler
//
// Compiler Build ID: CL-36424714
// Cuda compilation tools, release 13.0, V13.0.88
// Based on NVVM 20.0.0
//

.version 9.0
.target sm_100
.address_size 64

	// .globl	_Z17Image_ConvolutionPiS_

.visible .entry _Z17Image_ConvolutionPiS_(
	.param .u64 .ptr .align 1 _Z17Image_ConvolutionPiS__param_0,
	.param .u64 .ptr .align 1 _Z17Image_ConvolutionPiS__param_1
)
{
	.reg .b32 	%r<31>;
	.reg .b64 	%rd<22>;

	ld.param.u64 	%rd1, [_Z17Image_ConvolutionPiS__param_0];
	ld.param.u64 	%rd2, [_Z17Image_ConvolutionPiS__param_1];
	cvta.to.global.u64 	%rd3, %rd1;
	mov.u32 	%r1, %ctaid.x;
	shl.b32 	%r2, %r1, 5;
	mov.u32 	%r3, %tid.x;
	add.s32 	%r4, %r2, %r3;
	mov.u32 	%r5, %ctaid.y;
	mov.u32 	%r6, %tid.y;
	shl.b32 	%r7, %r5, 15;
	shl.b32 	%r8, %r6, 10;
	add.s32 	%r9, %r7, %r8;
	add.s32 	%r10, %r9, -1024;
	cvt.s64.s32 	%rd4, %r10;
	cvt.s64.s32 	%rd5, %r4;
	add.s64 	%rd6, %rd4, %rd5;
	shl.b64 	%rd7, %rd6, 2;
	add.s64 	%rd8, %rd3, %rd7;
	ld.global.u32 	%r11, [%rd8+-4];
	cvt.s64.s32 	%rd9, %r9;
	add.s64 	%rd10, %rd9, %rd5;
	shl.b64 	%rd11, %rd10, 2;
	add.s64 	%rd12, %rd3, %rd11;
	ld.global.u32 	%r12, [%rd12+-4];
	add.s32 	%r13, %r12, %r11;
	add.s32 	%r14, %r9, 1024;
	cvt.s64.s32 	%rd13, %r14;
	add.s64 	%rd14, %rd13, %rd5;
	shl.b64 	%rd15, %rd14, 2;
	add.s64 	%rd16, %rd3, %rd15;
	ld.global.u32 	%r15, [%rd16+-4];
	add.s32 	%r16, %r15, %r13;
	add.s32 	%r17, %r10, %r4;
	mul.wide.s32 	%rd17, %r17, 4;
	add.s64 	%rd18, %rd3, %rd17;
	ld.global.u32 	%r18, [%rd18];
	add.s32 	%r19, %r18, %r16;
	add.s32 	%r20, %r9, %r4;
	ld.global.u32 	%r21, [%rd18+4096];
	add.s32 	%r22, %r21, %r19;
	ld.global.u32 	%r23, [%rd18+8192];
	add.s32 	%r24, %r23, %r22;
	ld.global.u32 	%r25, [%rd18+4];
	add.s32 	%r26, %r25, %r24;
	ld.global.u32 	%r27, [%rd18+4100];
	add.s32 	%r28, %r27, %r26;
	ld.global.u32 	%r29, [%rd18+8196];
	add.s32 	%r30, %r29, %r28;
	cvta.to.global.u64 	%rd19, %rd2;
	mul.wide.s32 	%rd20, %r20, 4;
	add.s64 	%rd21, %rd19, %rd20;
	st.global.u32 	[%rd21], %r30;
	ret;

}


// ===== COMPILED SASS (sm_100) =====

	.target	sm_100

	.elftype	@"ET_EXEC"


//--------------------- .note.nv.tkinfo           --------------------------
	.section	.note.nv.tkinfo,"",@"SHT_NOTE"
	.sectionflags	@"SHF_NOTE_NV_TKINFO"
	.tkinfo
        /*0018*/ 	.word	0x00000002
        /*0030*/ 	.string	""
        /*0030*/ 	.string	"ptxas"
        /*0030*/ 	.string	"Cuda compilation tools, release 13.0, V13.0.88"
        /*0030*/ 	.string	"Build cuda_13.0.r13.0/compiler.36424714_0"
        /*0030*/ 	.string	"-arch sm_100 -m 64 "



//--------------------- .note.nv.cuinfo           --------------------------
	.section	.note.nv.cuinfo,"",@"SHT_NOTE"
	.sectionflags	@"SHF_NOTE_NV_CUINFO"
        /*0018*/ 	.short	0x0002
        /*001a*/ 	.short	0x0064
        /*001c*/ 	.short	0x0082
	.zero		2


//--------------------- .nv.info                  --------------------------
	.section	.nv.info,"",@"SHT_CUDA_INFO"
	.align	4


	//----- nvinfo : EIATTR_REGCOUNT
	.align		4
        /*0000*/ 	.byte	0x04, 0x2f
        /*0002*/ 	.short	(.L_1 - .L_0)
	.align		4
.L_0:
        /*0004*/ 	.word	index@(_Z17Image_ConvolutionPiS_)
        /*0008*/ 	.word	0x00000015


	//----- nvinfo : EIATTR_FRAME_SIZE
	.align		4
.L_1:
        /*000c*/ 	.byte	0x04, 0x11
        /*000e*/ 	.short	(.L_3 - .L_2)
	.align		4
.L_2:
        /*0010*/ 	.word	index@(_Z17Image_ConvolutionPiS_)
        /*0014*/ 	.word	0x00000000


	//----- nvinfo : EIATTR_MIN_STACK_SIZE
	.align		4
.L_3:
        /*0018*/ 	.byte	0x04, 0x12
        /*001a*/ 	.short	(.L_5 - .L_4)
	.align		4
.L_4:
        /*001c*/ 	.word	index@(_Z17Image_ConvolutionPiS_)
        /*0020*/ 	.word	0x00000000
.L_5:


//--------------------- .nv.compat                --------------------------
	.section	.nv.compat,"",@"SHT_CUDA_COMPAT_INFO"
	.align	4
        /*0000*/ 	.byte	0x02, 0x09, 0x00, 0x00, 0x02, 0x02, 0x01, 0x00, 0x02, 0x05, 0x05, 0x00, 0x03, 0x07, 0x01, 0x01
        /*0010*/ 	.byte	0x02, 0x03, 0x00, 0x00, 0x02, 0x06, 0x01, 0x00, 0x04, 0x0b, 0x08, 0x00, 0x09, 0x00, 0x00, 0x00
        /*0020*/ 	.byte	0x00, 0x00, 0x00, 0x00


//--------------------- .nv.info._Z17Image_ConvolutionPiS_ --------------------------
	.section	.nv.info._Z17Image_ConvolutionPiS_,"",@"SHT_CUDA_INFO"
	.sectionflags	@""
	.align	4


	//----- nvinfo : EIATTR_CUDA_API_VERSION
	.align		4
        /*0000*/ 	.byte	0x04, 0x37
        /*0002*/ 	.short	(.L_7 - .L_6)
.L_6:
        /*0004*/ 	.word	0x00000082


	//----- nvinfo : EIATTR_KPARAM_INFO
	.align		4
.L_7:
        /*0008*/ 	.byte	0x04, 0x17
        /*000a*/ 	.short	(.L_9 - .L_8)
.L_8:
        /*000c*/ 	.word	0x00000000
        /*0010*/ 	.short	0x0001
        /*0012*/ 	.short	0x0008
        /*0014*/ 	.byte	0x00, 0xf5, 0x21, 0x00


	//----- nvinfo : EIATTR_KPARAM_INFO
	.align		4
.L_9:
        /*0018*/ 	.byte	0x04, 0x17
        /*001a*/ 	.short	(.L_11 - .L_10)
.L_10:
        /*001c*/ 	.word	0x00000000
        /*0020*/ 	.short	0x0000
        /*0022*/ 	.short	0x0000
        /*0024*/ 	.byte	0x00, 0xf5, 0x21, 0x00


	//----- nvinfo : EIATTR_SPARSE_MMA_MASK
	.align		4
.L_11:
        /*0028*/ 	.byte	0x03, 0x50
        /*002a*/ 	.short	0x0000


	//----- nvinfo : EIATTR_MAXREG_COUNT
	.align		4
        /*002c*/ 	.byte	0x03, 0x1b
        /*002e*/ 	.short	0x00ff


	//----- nvinfo : EIATTR_MERCURY_ISA_VERSION
	.align		4
        /*0030*/ 	.byte	0x03, 0x5f
        /*0032*/ 	.short	0x0101


	//----- nvinfo : EIATTR_VRC_CTA_INIT_COUNT
	.align		4
        /*0034*/ 	.byte	0x02, 0x4a
	.zero		1
	.zero		1


	//----- nvinfo : EIATTR_EXIT_INSTR_OFFSETS
	.align		4
        /*0038*/ 	.byte	0x04, 0x1c
        /*003a*/ 	.short	(.L_13 - .L_12)


	//   ....[0]....
.L_12:
        /*003c*/ 	.word	0x000002d0


	//----- nvinfo : EIATTR_CBANK_PARAM_SIZE
	.align		4
.L_13:
        /*0040*/ 	.byte	0x03, 0x19
        /*0042*/ 	.short	0x0010


	//----- nvinfo : EIATTR_PARAM_CBANK
	.align		4
        /*0044*/ 	.byte	0x04, 0x0a
        /*0046*/ 	.short	(.L_15 - .L_14)
	.align		4
.L_14:
        /*0048*/ 	.word	index@(.nv.constant0._Z17Image_ConvolutionPiS_)
        /*004c*/ 	.short	0x0380
        /*004e*/ 	.short	0x0010


	//----- nvinfo : EIATTR_SW_WAR
	.align		4
.L_15:
        /*0050*/ 	.byte	0x04, 0x36
        /*0052*/ 	.short	(.L_17 - .L_16)
.L_16:
        /*0054*/ 	.word	0x00000008
.L_17:


//--------------------- .nv.callgraph             --------------------------
	.section	.nv.callgraph,"",@"SHT_CUDA_CALLGRAPH"
	.align	4
	.sectionentsize	8
	.align		4
        /*0000*/ 	.word	0x00000000
	.align		4
        /*0004*/ 	.word	0xffffffff
	.align		4
        /*0008*/ 	.word	0x00000000
	.align		4
        /*000c*/ 	.word	0xfffffffe
	.align		4
        /*0010*/ 	.word	0x00000000
	.align		4
        /*0014*/ 	.word	0xfffffffd
	.align		4
        /*0018*/ 	.word	0x00000000
	.align		4
        /*001c*/ 	.word	0xfffffffc


//--------------------- .text._Z17Image_ConvolutionPiS_ --------------------------
	.section	.text._Z17Image_ConvolutionPiS_,"ax",@progbits
	.align	128
        .global         _Z17Image_ConvolutionPiS_
        .type           _Z17Image_ConvolutionPiS_,@function
        .size           _Z17Image_ConvolutionPiS_,(.L_x_1 - _Z17Image_ConvolutionPiS_)
        .other          _Z17Image_ConvolutionPiS_,@"STO_CUDA_ENTRY STV_DEFAULT"
_Z17Image_ConvolutionPiS_:
.text._Z17Image_ConvolutionPiS_:
[----:B------:R-:W-:Y:S01]  /*0000*/  LDC R1, c[0x0][0x37c] ;  /* 0x0000df00ff017b82 */ /* 0x000fe20000000800 */
[----:B------:R-:W0:Y:S01]  /*0010*/  S2R R2, SR_CTAID.Y ;  /* 0x0000000000027919 */ /* 0x000e220000002600 */
[----:B------:R-:W1:Y:S01]  /*0020*/  LDCU.64 UR6, c[0x0][0x380] ;  /* 0x00007000ff0677ac */ /* 0x000e620008000a00 */
[----:B------:R-:W0:Y:S01]  /*0030*/  S2R R5, SR_TID.Y ;  /* 0x0000000000057919 */ /* 0x000e220000002200 */
[----:B------:R-:W2:Y:S01]  /*0040*/  LDCU.64 UR4, c[0x0][0x358] ;  /* 0x00006b00ff0477ac */ /* 0x000ea20008000a00 */
[----:B------:R-:W3:Y:S01]  /*0050*/  S2R R0, SR_CTAID.X ;  /* 0x0000000000007919 */ /* 0x000ee20000002500 */
[----:B------:R-:W3:Y:S01]  /*0060*/  S2R R3, SR_TID.X ;  /* 0x0000000000037919 */ /* 0x000ee20000002100 */
[----:B0-----:R-:W-:-:S04]  /*0070*/  IMAD R5, R2, 0x20, R5 ;  /* 0x0000002002057824 */ /* 0x001fc800078e0205 */
[----:B------:R-:W-:Y:S02]  /*0080*/  IMAD.SHL.U32 R5, R5, 0x400, RZ ;  /* 0x0000040005057824 */ /* 0x000fe400078e00ff */
[----:B---3--:R-:W-:Y:S02]  /*0090*/  IMAD R0, R0, 0x20, R3 ;  /* 0x0000002000007824 */ /* 0x008fe400078e0203 */
[----:B------:R-:W0:Y:S01]  /*00a0*/  LDC.64 R2, c[0x0][0x380] ;  /* 0x0000e000ff027b82 */ /* 0x000e220000000a00 */
[C---:B------:R-:W-:Y:S02]  /*00b0*/  VIADD R7, R5.reuse, 0x400 ;  /* 0x0000040005077836 */ /* 0x040fe40000000000 */
[----:B------:R-:W-:Y:S01]  /*00c0*/  VIADD R13, R5, 0xfffffc00 ;  /* 0xfffffc00050d7836 */ /* 0x000fe20000000000 */
[----:B------:R-:W-:Y:S02]  /*00d0*/  SHF.R.S32.HI R4, RZ, 0x1f, R0 ;  /* 0x0000001fff047819 */ /* 0x000fe40000011400 */
[----:B------:R-:W-:-:S02]  /*00e0*/  IADD3 R9, P0, PT, R0, R5, RZ ;  /* 0x0000000500097210 */ /* 0x000fc40007f1e0ff */
[C---:B------:R-:W-:Y:S02]  /*00f0*/  IADD3 R12, P1, PT, R0.reuse, R7, RZ ;  /* 0x00000007000c7210 */ /* 0x040fe40007f3e0ff */
[C---:B------:R-:W-:Y:S02]  /*0100*/  IADD3 R11, P2, PT, R0.reuse, R13, RZ ;  /* 0x0000000d000b7210 */ /* 0x040fe40007f5e0ff */
[-C--:B------:R-:W-:Y:S02]  /*0110*/  LEA.HI.X.SX32 R14, R5, R4.reuse, 0x1, P0 ;  /* 0x00000004050e7211 */ /* 0x080fe400000f0eff */
[-C--:B------:R-:W-:Y:S02]  /*0120*/  LEA.HI.X.SX32 R7, R7, R4.reuse, 0x1, P1 ;  /* 0x0000000407077211 */ /* 0x080fe400008f0eff */
[----:B-1----:R-:W-:Y:S02]  /*0130*/  LEA R8, P0, R9, UR6, 0x2 ;  /* 0x0000000609087c11 */ /* 0x002fe4000f8010ff */
[----:B------:R-:W-:Y:S01]  /*0140*/  LEA.HI.X.SX32 R4, R13, R4, 0x1, P2 ;  /* 0x000000040d047211 */ /* 0x000fe200010f0eff */
[----:B------:R-:W-:Y:S01]  /*0150*/  IMAD.IADD R13, R0, 0x1, R13 ;  /* 0x00000001000d7824 */ /* 0x000fe200078e020d */
[----:B------:R-:W-:-:S02]  /*0160*/  LEA R10, P1, R11, UR6, 0x2 ;  /* 0x000000060b0a7c11 */ /* 0x000fc4000f8210ff */
[C---:B------:R-:W-:Y:S02]  /*0170*/  LEA R6, P2, R12.reuse, UR6, 0x2 ;  /* 0x000000060c067c11 */ /* 0x040fe4000f8410ff */
[----:B------:R-:W-:Y:S02]  /*0180*/  LEA.HI.X R9, R9, UR7, R14, 0x2, P0 ;  /* 0x0000000709097c11 */ /* 0x000fe400080f140e */
[----:B------:R-:W-:Y:S02]  /*0190*/  LEA.HI.X R11, R11, UR7, R4, 0x2, P1 ;  /* 0x000000070b0b7c11 */ /* 0x000fe400088f1404 */
[----:B------:R-:W-:Y:S01]  /*01a0*/  LEA.HI.X R7, R12, UR7, R7, 0x2, P2 ;  /* 0x000000070c077c11 */ /* 0x000fe200090f1407 */
[----:B0-----:R-:W-:Y:S01]  /*01b0*/  IMAD.WIDE R12, R13, 0x4, R2 ;  /* 0x000000040d0c7825 */ /* 0x001fe200078e0202 */
[----:B--2---:R-:W2:Y:S01]  /*01c0*/  LDG.E R9, desc[UR4][R8.64+-0x4] ;  /* 0xfffffc0408097981 */ /* 0x004ea2000c1e1900 */
[----:B------:R-:W0:Y:S03]  /*01d0*/  LDC.64 R2, c[0x0][0x388] ;  /* 0x0000e200ff027b82 */ /* 0x000e260000000a00 */
[----:B------:R-:W2:Y:S04]  /*01e0*/  LDG.E R10, desc[UR4][R10.64+-0x4] ;  /* 0xfffffc040a0a7981 */ /* 0x000ea8000c1e1900 */
[----:B------:R-:W2:Y:S04]  /*01f0*/  LDG.E R6, desc[UR4][R6.64+-0x4] ;  /* 0xfffffc0406067981 */ /* 0x000ea8000c1e1900 */
[----:B------:R-:W3:Y:S04]  /*0200*/  LDG.E R4, desc[UR4][R12.64] ;  /* 0x000000040c047981 */ /* 0x000ee8000c1e1900 */
[----:B------:R-:W3:Y:S04]  /*0210*/  LDG.E R14, desc[UR4][R12.64+0x1000] ;  /* 0x001000040c0e7981 */ /* 0x000ee8000c1e1900 */
[----:B------:R-:W4:Y:S04]  /*0220*/  LDG.E R15, desc[UR4][R12.64+0x2000] ;  /* 0x002000040c0f7981 */ /* 0x000f28000c1e1900 */
[----:B------:R-:W4:Y:S04]  /*0230*/  LDG.E R16, desc[UR4][R12.64+0x4] ;  /* 0x000004040c107981 */ /* 0x000f28000c1e1900 */
[----:B------:R-:W5:Y:S04]  /*0240*/  LDG.E R17, desc[UR4][R12.64+0x1004] ;  /* 0x001004040c117981 */ /* 0x000f68000c1e1900 */
[----:B------:R-:W5:Y:S01]  /*0250*/  LDG.E R18, desc[UR4][R12.64+0x2004] ;  /* 0x002004040c127981 */ /* 0x000f62000c1e1900 */
[----:B------:R-:W-:-:S04]  /*0260*/  IMAD.IADD R5, R0, 0x1, R5 ;  /* 0x0000000100057824 */ /* 0x000fc800078e0205 */
[----:B0-----:R-:W-:Y:S01]  /*0270*/  IMAD.WIDE R2, R5, 0x4, R2 ;  /* 0x0000000405027825 */ /* 0x001fe200078e0202 */
[----:B--2---:R-:W-:-:S04]  /*0280*/  IADD3 R9, PT, PT, R6, R9, R10 ;  /* 0x0000000906097210 */ /* 0x004fc80007ffe00a */
[----:B---3--:R-:W-:-:S04]  /*0290*/  IADD3 R4, PT, PT, R14, R4, R9 ;  /* 0x000000040e047210 */ /* 0x008fc80007ffe009 */
[----:B----4-:R-:W-:-:S04]  /*02a0*/  IADD3 R4, PT, PT, R16, R15, R4 ;  /* 0x0000000f10047210 */ /* 0x010fc80007ffe004 */
[----:B-----5:R-:W-:-:S05]  /*02b0*/  IADD3 R17, PT, PT, R18, R17, R4 ;  /* 0x0000001112117210 */ /* 0x020fca0007ffe004 */
[----:B------:R-:W-:Y:S01]  /*02c0*/  STG.E desc[UR4][R2.64], R17 ;  /* 0x0000001102007986 */ /* 0x000fe2000c101904 */
[----:B------:R-:W-:Y:S05]  /*02d0*/  EXIT ;  /* 0x000000000000794d */ /* 0x000fea0003800000 */
.L_x_0:
[----:B------:R-:W-:-:S00]  /*02e0*/  BRA `(.L_x_0) ;  /* 0xfffffffc00fc7947 */ /* 0x000fc0000383ffff */
[----:B------:R-:W-:-:S00]  /*02f0*/  NOP ;  /* 0x0000000000007918 */ /* 0x000fc00000000000 */
        /* <DEDUP_REMOVED lines=8> */
.L_x_1:


//--------------------- .nv.shared.reserved.0     --------------------------
	.section	.nv.shared.reserved.0,"aw",@nobits
	.weak		__nv_reservedSMEM_offset_0_alias
	.size		__nv_reservedSMEM_offset_0_alias, 0, 64
	.other		__nv_reservedSMEM_offset_0_alias,@"STO_CUDA_RESERVED_SHARED STV_DEFAULT"
__nv_reservedSMEM_offset_0_alias:
	.zero		0
	.zero		64


//--------------------- .nv.constant0._Z17Image_ConvolutionPiS_ --------------------------
	.section	.nv.constant0._Z17Image_ConvolutionPiS_,"a",@progbits
	.sectionflags	@""
	.align	4
.nv.constant0._Z17Image_ConvolutionPiS_:
	.zero		912


//--------------------- SYMBOLS --------------------------

	.type		.nv.reservedSmem.offset0,@object
	.size		.nv.reservedSmem.offset0,0x4
